	.headerflags	@"EF_CUDA_TEXMODE_UNIFIED EF_CUDA_64BIT_ADDRESS EF_CUDA_ACCELERATORS EF_CUDA_SM90 EF_CUDA_VIRTUAL_SM(EF_CUDA_SM90)"
	.elftype	@"ET_EXEC"


//--------------------- .nv.info                  --------------------------
	.section	.nv.info,"",@"SHT_CUDA_INFO"
	.align	4


	//----- nvinfo : EIATTR_REGCOUNT
	.align		4
        /*0000*/ 	.byte	0x04, 0x2f
        /*0002*/ 	.short	(.L_3 - .L_2)
	.align		4
.L_2:
        /*0004*/ 	.word	index@(triton_poi_fused__native_batch_norm_legit_no_training_cat_relu_5)
        /*0008*/ 	.word	0x00000017


	//----- nvinfo : EIATTR_MIN_STACK_SIZE
	.align		4
.L_3:
        /*000c*/ 	.byte	0x04, 0x12
        /*000e*/ 	.short	(.L_5 - .L_4)
	.align		4
.L_4:
        /*0010*/ 	.word	index@(triton_poi_fused__native_batch_norm_legit_no_training_cat_relu_5)
        /*0014*/ 	.word	0x00000000


	//----- nvinfo : EIATTR_FRAME_SIZE
	.align		4
.L_5:
        /*0018*/ 	.byte	0x04, 0x11
        /*001a*/ 	.short	(.L_7 - .L_6)
	.align		4
.L_6:
        /*001c*/ 	.word	index@(triton_poi_fused__native_batch_norm_legit_no_training_cat_relu_5)
        /*0020*/ 	.word	0x00000000


	//----- nvinfo : EIATTR_MIN_STACK_SIZE
	.align		4
.L_7:
        /*0024*/ 	.byte	0x04, 0x12
        /*0026*/ 	.short	(.L_9 - .L_8)
	.align		4
.L_8:
        /*0028*/ 	.word	index@(triton_poi_fused__native_batch_norm_legit_no_training_cat_relu_5)
        /*002c*/ 	.word	0x00000000
.L_9:


//--------------------- .nv.info.triton_poi_fused__native_batch_norm_legit_no_training_cat_relu_5 --------------------------
	.section	.nv.info.triton_poi_fused__native_batch_norm_legit_no_training_cat_relu_5,"",@"SHT_CUDA_INFO"
	.sectionflags	@""
	.align	4


	//----- nvinfo : EIATTR_CUDA_API_VERSION
	.align		4
        /*0000*/ 	.byte	0x04, 0x37
        /*0002*/ 	.short	(.L_11 - .L_10)
.L_10:
        /*0004*/ 	.word	0x0000007c


	//----- nvinfo : EIATTR_KPARAM_INFO
	.align		4
.L_11:
        /*0008*/ 	.byte	0x04, 0x17
        /*000a*/ 	.short	(.L_13 - .L_12)
.L_12:
        /*000c*/ 	.word	0x00000000
        /*0010*/ 	.short	0x0008
        /*0012*/ 	.short	0x0040
        /*0014*/ 	.byte	0x00, 0xf0, 0x11, 0x00


	//----- nvinfo : EIATTR_KPARAM_INFO
	.align		4
.L_13:
        /*0018*/ 	.byte	0x04, 0x17
        /*001a*/ 	.short	(.L_15 - .L_14)
.L_14:
        /*001c*/ 	.word	0x00000000
        /*0020*/ 	.short	0x0007
        /*0022*/ 	.short	0x0038
        /*0024*/ 	.byte	0x00, 0xf4, 0x21, 0x00


	//----- nvinfo : EIATTR_KPARAM_INFO
	.align		4
.L_15:
        /*0028*/ 	.byte	0x04, 0x17
        /*002a*/ 	.short	(.L_17 - .L_16)
.L_16:
        /*002c*/ 	.word	0x00000000
        /*0030*/ 	.short	0x0006
        /*0032*/ 	.short	0x0030
        /*0034*/ 	.byte	0x00, 0xf4, 0x21, 0x00


	//----- nvinfo : EIATTR_KPARAM_INFO
	.align		4
.L_17:
        /*0038*/ 	.byte	0x04, 0x17
        /*003a*/ 	.short	(.L_19 - .L_18)
.L_18:
        /*003c*/ 	.word	0x00000000
        /*0040*/ 	.short	0x0005
        /*0042*/ 	.short	0x0028
        /*0044*/ 	.byte	0x00, 0xf4, 0x21, 0x00


	//----- nvinfo : EIATTR_KPARAM_INFO
	.align		4
.L_19:
        /*0048*/ 	.byte	0x04, 0x17
        /*004a*/ 	.short	(.L_21 - .L_20)
.L_20:
        /*004c*/ 	.word	0x00000000
        /*0050*/ 	.short	0x0004
        /*0052*/ 	.short	0x0020
        /*0054*/ 	.byte	0x00, 0xf4, 0x21, 0x00


	//----- nvinfo : EIATTR_KPARAM_INFO
	.align		4
.L_21:
        /*0058*/ 	.byte	0x04, 0x17
        /*005a*/ 	.short	(.L_23 - .L_22)
.L_22:
        /*005c*/ 	.word	0x00000000
        /*0060*/ 	.short	0x0003
        /*0062*/ 	.short	0x0018
        /*0064*/ 	.byte	0x00, 0xf4, 0x21, 0x00


	//----- nvinfo : EIATTR_KPARAM_INFO
	.align		4
.L_23:
        /*0068*/ 	.byte	0x04, 0x17
        /*006a*/ 	.short	(.L_25 - .L_24)
.L_24:
        /*006c*/ 	.word	0x00000000
        /*0070*/ 	.short	0x0002
        /*0072*/ 	.short	0x0010
        /*0074*/ 	.byte	0x00, 0xf4, 0x21, 0x00


	//----- nvinfo : EIATTR_KPARAM_INFO
	.align		4
.L_25:
        /*0078*/ 	.byte	0x04, 0x17
        /*007a*/ 	.short	(.L_27 - .L_26)
.L_26:
        /*007c*/ 	.word	0x00000000
        /*0080*/ 	.short	0x0001
        /*0082*/ 	.short	0x0008
        /*0084*/ 	.byte	0x00, 0xf4, 0x21, 0x00


	//----- nvinfo : EIATTR_KPARAM_INFO
	.align		4
.L_27:
        /*0088*/ 	.byte	0x04, 0x17
        /*008a*/ 	.short	(.L_29 - .L_28)
.L_28:
        /*008c*/ 	.word	0x00000000
        /*0090*/ 	.short	0x0000
        /*0092*/ 	.short	0x0000
        /*0094*/ 	.byte	0x00, 0xf4, 0x21, 0x00


	//----- nvinfo : EIATTR_SPARSE_MMA_MASK
	.align		4
.L_29:
        /*0098*/ 	.byte	0x03, 0x50
        /*009a*/ 	.short	0x0000


	//----- nvinfo : EIATTR_MAXREG_COUNT
	.align		4
        /*009c*/ 	.byte	0x03, 0x1b
        /*009e*/ 	.short	0x00ff


	//----- nvinfo : EIATTR_EXIT_INSTR_OFFSETS
	.align		4
        /*00a0*/ 	.byte	0x04, 0x1c
        /*00a2*/ 	.short	(.L_31 - .L_30)


	//   ....[0]....
.L_30:
        /*00a4*/ 	.word	0x00000510


	//----- nvinfo : EIATTR_REQNTID
	.align		4
.L_31:
        /*00a8*/ 	.byte	0x04, 0x10
        /*00aa*/ 	.short	(.L_33 - .L_32)
.L_32:
        /*00ac*/ 	.word	0x00000100
        /*00b0*/ 	.word	0x00000001
        /*00b4*/ 	.word	0x00000001


	//----- nvinfo : EIATTR_CBANK_PARAM_SIZE
	.align		4
.L_33:
        /*00b8*/ 	.byte	0x03, 0x19
        /*00ba*/ 	.short	0x0044


	//----- nvinfo : EIATTR_PARAM_CBANK
	.align		4
        /*00bc*/ 	.byte	0x04, 0x0a
        /*00be*/ 	.short	(.L_35 - .L_34)
	.align		4
.L_34:
        /*00c0*/ 	.word	index@(.nv.constant0.triton_poi_fused__native_batch_norm_legit_no_training_cat_relu_5)
        /*00c4*/ 	.short	0x0210
        /*00c6*/ 	.short	0x0044


	//----- nvinfo : EIATTR_SW_WAR
	.align		4
.L_35:
        /*00c8*/ 	.byte	0x04, 0x36
        /*00ca*/ 	.short	(.L_37 - .L_36)
.L_36:
        /*00cc*/ 	.word	0x00000008
.L_37:


//--------------------- .nv.callgraph             --------------------------
	.section	.nv.callgraph,"",@"SHT_CUDA_CALLGRAPH"
	.align	4
	.sectionentsize	8
	.align		4
        /*0000*/ 	.word	0x00000000
	.align		4
        /*0004*/ 	.word	0xffffffff
	.align		4
        /*0008*/ 	.word	0x00000000
	.align		4
        /*000c*/ 	.word	0xfffffffe
	.align		4
        /*0010*/ 	.word	0x00000000
	.align		4
        /*0014*/ 	.word	0xfffffffd
	.align		4
        /*0018*/ 	.word	0x00000000
	.align		4
        /*001c*/ 	.word	0xfffffffc


//--------------------- .nv.constant4             --------------------------
	.section	.nv.constant4,"a",@progbits
	.align	8
	.align		8
.nv.constant4:
        /*0000*/ 	.dword	_$_str
	.align		8
        /*0008*/ 	.dword	_$_str_$_2


//--------------------- .text.triton_poi_fused__native_batch_norm_legit_no_training_cat_relu_5 --------------------------
	.section	.text.triton_poi_fused__native_batch_norm_legit_no_training_cat_relu_5,"ax",@progbits
	.align	128
        .global         triton_poi_fused__native_batch_norm_legit_no_training_cat_relu_5
        .type           triton_poi_fused__native_batch_norm_legit_no_training_cat_relu_5,@function
        .size           triton_poi_fused__native_batch_norm_legit_no_training_cat_relu_5,(.L_x_1 - triton_poi_fused__native_batch_norm_legit_no_training_cat_relu_5)
        .other          triton_poi_fused__native_batch_norm_legit_no_training_cat_relu_5,@"STO_CUDA_ENTRY STV_DEFAULT"
triton_poi_fused__native_batch_norm_legit_no_training_cat_relu_5:
.text.triton_poi_fused__native_batch_norm_legit_no_training_cat_relu_5:
[----:B------:R-:W-:Y:S01]  /*0000*/  LDC R1, c[0x0][0x28] ;  /* 0x00000a00ff017b82 */ /* 0x000fe20000000800 */
[----:B------:R-:W1:Y:S07]  /*0010*/  S2R R0, SR_TID.X ;  /* 0x0000000000007919 */ /* 0x000e6e0000002100 */
[----:B------:R-:W2:Y:S01]  /*0020*/  LDC.64 R4, c[0x0][0x228] ;  /* 0x00008a00ff047b82 */ /* 0x000ea20000000a00 */
[----:B------:R-:W-:Y:S01]  /*0030*/  ULDC.64 UR4, c[0x0][0x208] ;  /* 0x0000820000047ab9 */ /* 0x000fe20000000a00 */
[----:B------:R-:W-:Y:S01]  /*0040*/  ULDC.64 UR6, c[0x0][0x218] ;  /* 0x0000860000067ab9 */ /* 0x000fe20000000a00 */
[----:B------:R-:W3:Y:S01]  /*0050*/  S2R R3, SR_CTAID.X ;  /* 0x0000000000037919 */ /* 0x000ee20000002500 */
[----:B-1----:R-:W-:-:S05]  /*0060*/  IMAD.SHL.U32 R0, R0, 0x2, RZ ;  /* 0x0000000200007824 */ /* 0x002fca00078e00ff */
[----:B------:R-:W-:-:S05]  /*0070*/  LOP3.LUT R0, R0, 0x1fe, RZ, 0xc0, !PT ;  /* 0x000001fe00007812 */ /* 0x000fca00078ec0ff */
[----:B---3--:R-:W-:-:S05]  /*0080*/  IMAD R0, R3, 0x200, R0 ;  /* 0x0000020003007824 */ /* 0x008fca00078e0200 */
[----:B------:R-:W-:-:S04]  /*0090*/  SHF.R.S32.HI R9, RZ, 0x1f, R0 ;  /* 0x0000001fff097819 */ /* 0x000fc80000011400 */
[----:B------:R-:W-:-:S04]  /*00a0*/  LEA.HI R8, R9, R0, RZ, 0x8 ;  /* 0x0000000009087211 */ /* 0x000fc800078f40ff */
[----:B------:R-:W-:-:S04]  /*00b0*/  SHF.R.S32.HI R6, RZ, 0x8, R8 ;  /* 0x00000008ff067819 */ /* 0x000fc80000011408 */
[----:B------:R-:W-:-:S04]  /*00c0*/  LEA.HI R2, R6, R6, RZ, 0x7 ;  /* 0x0000000606027211 */ /* 0x000fc800078f38ff */
[----:B------:R-:W-:-:S05]  /*00d0*/  LOP3.LUT R3, R2, 0xffffff80, RZ, 0xc0, !PT ;  /* 0xffffff8002037812 */ /* 0x000fca00078ec0ff */
[----:B------:R-:W-:Y:S01]  /*00e0*/  IMAD.IADD R6, R6, 0x1, -R3 ;  /* 0x0000000106067824 */ /* 0x000fe200078e0a03 */
[----:B------:R-:W-:Y:S01]  /*00f0*/  LEA.HI R10, R9, R0, RZ, 0xf ;  /* 0x00000000090a7211 */ /* 0x000fe200078f78ff */
[----:B------:R-:W1:Y:S02]  /*0100*/  LDC.64 R2, c[0x0][0x210] ;  /* 0x00008400ff027b82 */ /* 0x000e640000000a00 */
[----:B--2---:R-:W-:-:S05]  /*0110*/  IMAD.WIDE R4, R6, 0x4, R4 ;  /* 0x0000000406047825 */ /* 0x004fca00078e0204 */
[----:B------:R2:W3:Y:S01]  /*0120*/  LDG.E.EL R7, desc[UR4][R4.64] ;  /* 0x0000000404077981 */ /* 0x0004e2000c2e1900 */
[----:B------:R-:W-:Y:S02]  /*0130*/  LOP3.LUT R9, R8, 0xffffff00, RZ, 0xc0, !PT ;  /* 0xffffff0008097812 */ /* 0x000fe400078ec0ff */
[----:B------:R-:W-:Y:S02]  /*0140*/  SHF.R.S32.HI R8, RZ, 0xf, R10 ;  /* 0x0000000fff087819 */ /* 0x000fe4000001140a */
[----:B------:R-:W-:Y:S01]  /*0150*/  LOP3.LUT R11, R10, 0xffff8000, RZ, 0xc0, !PT ;  /* 0xffff80000a0b7812 */ /* 0x000fe200078ec0ff */
[----:B------:R-:W-:Y:S02]  /*0160*/  IMAD.IADD R9, R0, 0x1, -R9 ;  /* 0x0000000100097824 */ /* 0x000fe400078e0a09 */
[----:B------:R-:W-:Y:S02]  /*0170*/  IMAD.SHL.U32 R12, R8, 0x2000, RZ ;  /* 0x00002000080c7824 */ /* 0x000fe400078e00ff */
[----:B------:R-:W-:Y:S01]  /*0180*/  IMAD.SHL.U32 R10, R6, 0x100, RZ ;  /* 0x00000100060a7824 */ /* 0x000fe200078e00ff */
[----:B--2---:R-:W-:Y:S01]  /*0190*/  SHF.R.S32.HI R4, RZ, 0x1f, R9 ;  /* 0x0000001fff047819 */ /* 0x004fe20000011409 */
[----:B------:R-:W-:Y:S01]  /*01a0*/  IMAD.IADD R11, R0, 0x1, -R11 ;  /* 0x00000001000b7824 */ /* 0x000fe200078e0a0b */
[----:B------:R-:W-:-:S02]  /*01b0*/  SHF.R.S32.HI R13, RZ, 0x1f, R12 ;  /* 0x0000001fff0d7819 */ /* 0x000fc4000001140c */
[----:B------:R-:W-:Y:S01]  /*01c0*/  IADD3 R5, P0, P1, R10, R9, R12 ;  /* 0x000000090a057210 */ /* 0x000fe2000791e00c */
[----:B------:R-:W-:Y:S01]  /*01d0*/  IMAD R11, R8, 0x6000, R11 ;  /* 0x00006000080b7824 */ /* 0x000fe200078e020b */
[----:B------:R-:W-:Y:S01]  /*01e0*/  SHF.R.S32.HI R10, RZ, 0x1f, R10 ;  /* 0x0000001fff0a7819 */ /* 0x000fe2000001140a */
[----:B------:R-:W2:Y:S01]  /*01f0*/  LDC.64 R8, c[0x0][0x220] ;  /* 0x00008800ff087b82 */ /* 0x000ea20000000a00 */
[----:B------:R-:W-:Y:S01]  /*0200*/  LEA R18, P2, R5, UR6, 0x2 ;  /* 0x0000000605127c11 */ /* 0x000fe2000f8410ff */
[----:B-1----:R-:W-:Y:S01]  /*0210*/  IMAD.WIDE R16, R11, 0x4, R2 ;  /* 0x000000040b107825 */ /* 0x002fe200078e0202 */
[----:B------:R-:W-:Y:S02]  /*0220*/  IADD3.X R4, R10, R4, R13, P0, P1 ;  /* 0x000000040a047210 */ /* 0x000fe400007e240d */
[----:B------:R-:W-:Y:S02]  /*0230*/  CS2R R2, SRZ ;  /* 0x0000000000027805 */ /* 0x000fe4000001ff00 */
[----:B------:R-:W-:-:S02]  /*0240*/  ISETP.GE.AND P1, PT, R6, 0x60, PT ;  /* 0x000000600600780c */ /* 0x000fc40003f26270 */
[----:B------:R-:W-:Y:S01]  /*0250*/  ISETP.GT.AND P0, PT, R6, 0x5f, PT ;  /* 0x0000005f0600780c */ /* 0x000fe20003f04270 */
[----:B------:R-:W1:Y:S01]  /*0260*/  LDC.64 R12, c[0x0][0x230] ;  /* 0x00008c00ff0c7b82 */ /* 0x000e620000000a00 */
[----:B------:R-:W-:-:S07]  /*0270*/  LEA.HI.X R19, R5, UR7, R4, 0x2, P2 ;  /* 0x0000000705137c11 */ /* 0x000fce00090f1404 */
[----:B------:R-:W4:Y:S01]  /*0280*/  LDC.64 R10, c[0x0][0x238] ;  /* 0x00008e00ff0a7b82 */ /* 0x000f220000000a00 */
[----:B------:R-:W-:Y:S01]  /*0290*/  CS2R R4, SRZ ;  /* 0x0000000000047805 */ /* 0x000fe2000001ff00 */
[----:B------:R-:W5:Y:S05]  /*02a0*/  @!P1 LDG.E.64 R2, desc[UR4][R16.64] ;  /* 0x0000000410029981 */ /* 0x000f6a000c1e1b00 */
[----:B------:R-:W5:Y:S01]  /*02b0*/  @P0 LDG.E.64 R4, desc[UR4][R18.64+-0x18000] ;  /* 0xfe80000412040981 */ /* 0x000f62000c1e1b00 */
[----:B--2---:R-:W-:-:S06]  /*02c0*/  IMAD.WIDE R8, R6, 0x4, R8 ;  /* 0x0000000406087825 */ /* 0x004fcc00078e0208 */
[----:B------:R2:W5:Y:S01]  /*02d0*/  LDG.E.EL R8, desc[UR4][R8.64] ;  /* 0x0000000408087981 */ /* 0x000562000c2e1900 */
[----:B-1----:R-:W-:-:S06]  /*02e0*/  IMAD.WIDE R12, R6, 0x4, R12 ;  /* 0x00000004060c7825 */ /* 0x002fcc00078e020c */
[----:B------:R-:W5:Y:S01]  /*02f0*/  LDG.E.EL R12, desc[UR4][R12.64] ;  /* 0x000000040c0c7981 */ /* 0x000f62000c2e1900 */
[----:B----4-:R-:W-:Y:S02]  /*0300*/  IMAD.WIDE R14, R6, 0x4, R10 ;  /* 0x00000004060e7825 */ /* 0x010fe400078e020a */
[----:B------:R-:W1:Y:S04]  /*0310*/  LDC.64 R10, c[0x0][0x240] ;  /* 0x00009000ff0a7b82 */ /* 0x000e680000000a00 */
[----:B------:R-:W4:Y:S01]  /*0320*/  LDG.E.EL R15, desc[UR4][R14.64] ;  /* 0x000000040e0f7981 */ /* 0x000f22000c2e1900 */
[----:B--2---:R-:W-:Y:S02]  /*0330*/  IMAD.MOV.U32 R9, RZ, RZ, 0x3e800000 ;  /* 0x3e800000ff097424 */ /* 0x004fe400078e00ff */
[----:B-1----:R-:W-:-:S04]  /*0340*/  IMAD.WIDE R10, R0, 0x4, R10 ;  /* 0x00000004000a7825 */ /* 0x002fc800078e020a */
[----:B---3--:R-:W-:Y:S02]  /*0350*/  FADD R20, R7, 9.9999997473787516356e-06 ;  /* 0x3727c5ac07147421 */ /* 0x008fe40000000000 */
[----:B------:R-:W1:Y:S02]  /*0360*/  LDC.64 R6, c[0x0][0x248] ;  /* 0x00009200ff067b82 */ /* 0x000e640000000a00 */
[----:B------:R-:W2:Y:S02]  /*0370*/  MUFU.SQRT R16, R20 ;  /* 0x0000001400107308 */ /* 0x000ea40000002000 */
[C---:B--2---:R-:W-:Y:S02]  /*0380*/  FSETP.GT.AND P2, PT, R16.reuse, 8.50705917302346158658e+37, PT ;  /* 0x7e8000001000780b */ /* 0x044fe40003f44000 */
[----:B------:R-:W-:-:S11]  /*0390*/  FSETP.GEU.AND P3, PT, R16, 1.175494350822287508e-38, PT ;  /* 0x008000001000780b */ /* 0x000fd60003f6e000 */
[----:B------:R-:W-:-:S04]  /*03a0*/  @P2 FMUL R16, R16, 0.25 ;  /* 0x3e80000010102820 */ /* 0x000fc80000400000 */
[----:B------:R-:W-:-:S06]  /*03b0*/  @!P3 FMUL R16, R16, 16777216 ;  /* 0x4b8000001010b820 */ /* 0x000fcc0000400000 */
[----:B------:R-:W2:Y:S01]  /*03c0*/  MUFU.RCP R16, R16 ;  /* 0x0000001000107308 */ /* 0x000ea20000001000 */
[----:B------:R-:W-:Y:S02]  /*03d0*/  FSEL R9, R9, 1, P2 ;  /* 0x3f80000009097808 */ /* 0x000fe40001000000 */
[----:B-----5:R-:W-:Y:S02]  /*03e0*/  SEL R2, R2, RZ, !P1 ;  /* 0x000000ff02027207 */ /* 0x020fe40004800000 */
[----:B------:R-:W-:Y:S02]  /*03f0*/  SEL R3, R3, RZ, !P1 ;  /* 0x000000ff03037207 */ /* 0x000fe40004800000 */
[----:B------:R-:W-:Y:S01]  /*0400*/  @P1 SEL R2, R4, RZ, P0 ;  /* 0x000000ff04021207 */ /* 0x000fe20000000000 */
[----:B------:R-:W-:Y:S01]  /*0410*/  @!P3 FMUL R9, R9, 16777216 ;  /* 0x4b8000000909b820 */ /* 0x000fe20000400000 */
[----:B------:R-:W-:-:S03]  /*0420*/  @P1 SEL R3, R5, RZ, P0 ;  /* 0x000000ff05031207 */ /* 0x000fc60000000000 */
[C---:B------:R-:W-:Y:S02]  /*0430*/  FADD R4, -R8.reuse, R2 ;  /* 0x0000000208047221 */ /* 0x040fe40000000100 */
[----:B------:R-:W-:Y:S01]  /*0440*/  FADD R8, -R8, R3 ;  /* 0x0000000308087221 */ /* 0x000fe20000000100 */
[----:B--2---:R-:W-:-:S04]  /*0450*/  FMUL R9, R16, R9 ;  /* 0x0000000910097220 */ /* 0x004fc80000400000 */
[-C--:B------:R-:W-:Y:S01]  /*0460*/  FMUL R4, R4, R9.reuse ;  /* 0x0000000904047220 */ /* 0x080fe20000400000 */
[----:B------:R-:W-:-:S03]  /*0470*/  FMUL R8, R8, R9 ;  /* 0x0000000908087220 */ /* 0x000fc60000400000 */
[C-C-:B----4-:R-:W-:Y:S01]  /*0480*/  FFMA R4, R12.reuse, R4, R15.reuse ;  /* 0x000000040c047223 */ /* 0x150fe2000000000f */
[----:B------:R-:W-:-:S04]  /*0490*/  FFMA R8, R12, R8, R15 ;  /* 0x000000080c087223 */ /* 0x000fc8000000000f */
[----:B------:R-:W-:Y:S02]  /*04a0*/  FSETP.GEU.AND P0, PT, R4, RZ, PT ;  /* 0x000000ff0400720b */ /* 0x000fe40003f0e000 */
[----:B------:R-:W-:Y:S01]  /*04b0*/  FSETP.GEU.AND P1, PT, R8, RZ, PT ;  /* 0x000000ff0800720b */ /* 0x000fe20003f2e000 */
[----:B-1----:R-:W-:Y:S01]  /*04c0*/  IMAD.WIDE R6, R0, 0x4, R6 ;  /* 0x0000000400067825 */ /* 0x002fe200078e0206 */
[----:B------:R-:W-:Y:S02]  /*04d0*/  FSEL R4, R4, RZ, P0 ;  /* 0x000000ff04047208 */ /* 0x000fe40000000000 */
[----:B------:R-:W-:Y:S01]  /*04e0*/  FSEL R5, R8, RZ, P1 ;  /* 0x000000ff08057208 */ /* 0x000fe20000800000 */
[----:B------:R-:W-:Y:S04]  /*04f0*/  STG.E.64 desc[UR4][R10.64], R2 ;  /* 0x000000020a007986 */ /* 0x000fe8000c101b04 */
[----:B------:R-:W-:Y:S01]  /*0500*/  STG.E.64 desc[UR4][R6.64], R4 ;  /* 0x0000000406007986 */ /* 0x000fe2000c101b04 */
[----:B------:R-:W-:Y:S05]  /*0510*/  EXIT ;  /* 0x000000000000794d */ /* 0x000fea0003800000 */
.L_x_0:
[----:B------:R-:W-:-:S00]  /*0520*/  BRA `(.L_x_0) ;  /* 0xfffffffc00fc7947 */ /* 0x000fc0000383ffff */
[----:B------:R-:W-:-:S00]  /*0530*/  NOP ;  /* 0x0000000000007918 */ /* 0x000fc00000000000 */
        /* <DEDUP_REMOVED lines=12> */
.L_x_1:


//--------------------- .nv.global.init           --------------------------
	.section	.nv.global.init,"aw",@progbits
.nv.global.init:
	.type		_$_str,@object
	.size		_$_str,(_$_str_$_2 - _$_str)
_$_str:
        /*0000*/ 	.byte	0x5f, 0x5f, 0x43, 0x55, 0x44, 0x41, 0x5f, 0x46, 0x54, 0x5a, 0x00
	.type		_$_str_$_2,@object
	.size		_$_str_$_2,(.L_1 - _$_str_$_2)
_$_str_$_2:
        /*000b*/ 	.byte	0x5f, 0x5f, 0x43, 0x55, 0x44, 0x41, 0x5f, 0x50, 0x52, 0x45, 0x43, 0x5f, 0x53, 0x51, 0x52, 0x54
        /*001b*/ 	.byte	0x00
.L_1:


//--------------------- .nv.constant0.triton_poi_fused__native_batch_norm_legit_no_training_cat_relu_5 --------------------------
	.section	.nv.constant0.triton_poi_fused__native_batch_norm_legit_no_training_cat_relu_5,"a",@progbits
	.sectionflags	@""
	.align	4
.nv.constant0.triton_poi_fused__native_batch_norm_legit_no_training_cat_relu_5:
	.zero		596
